//
// Generated by NVIDIA NVVM Compiler
//
// Compiler Build ID: CL-36424714
// Cuda compilation tools, release 13.0, V13.0.88
// Based on NVVM 20.0.0
//

.version 9.0
.target sm_100
.address_size 64

	// .globl	_Z8functionv
.extern .func  (.param .b32 func_retval0) vprintf
(
	.param .b64 vprintf_param_0,
	.param .b64 vprintf_param_1
)
;
.global .align 1 .b8 $str[30] = {72, 101, 108, 108, 111, 32, 87, 111, 114, 108, 100, 33, 32, 102, 114, 111, 109, 32, 84, 104, 114, 101, 97, 100, 32, 37, 100, 32, 10};

.visible .entry _Z8functionv()
{
	.local .align 8 .b8 	__local_depot0[8];
	.reg .b64 	%SP;
	.reg .b64 	%SPL;
	.reg .b32 	%r<4>;
	.reg .b64 	%rd<5>;

	mov.u64 	%SPL, __local_depot0;
	cvta.local.u64 	%SP, %SPL;
	add.u64 	%rd1, %SP, 0;
	add.u64 	%rd2, %SPL, 0;
	mov.u32 	%r1, %tid.x;
	st.local.u32 	[%rd2], %r1;
	mov.u64 	%rd3, $str;
	cvta.global.u64 	%rd4, %rd3;
	{ // callseq 0, 0
	.param .b64 param0;
	st.param.b64 	[param0], %rd4;
	.param .b64 param1;
	st.param.b64 	[param1], %rd1;
	.param .b32 retval0;
	call.uni (retval0), 
	vprintf, 
	(
	param0, 
	param1
	);
	ld.param.b32 	%r2, [retval0];
	} // callseq 0
	ret;

}


// ===== COMPILED SASS (sm_100) =====

	.target	sm_100

	.elftype	@"ET_EXEC"


//--------------------- .note.nv.tkinfo           --------------------------
	.section	.note.nv.tkinfo,"",@"SHT_NOTE"
	.sectionflags	@"SHF_NOTE_NV_TKINFO"
	.tkinfo
        /*0018*/ 	.word	0x00000002
        /*0030*/ 	.string	""
        /*0030*/ 	.string	"ptxas"
        /*0030*/ 	.string	"Cuda compilation tools, release 13.0, V13.0.88"
        /*0030*/ 	.string	"Build cuda_13.0.r13.0/compiler.36424714_0"
        /*0030*/ 	.string	"-arch sm_100 -m 64 "



//--------------------- .note.nv.cuinfo           --------------------------
	.section	.note.nv.cuinfo,"",@"SHT_NOTE"
	.sectionflags	@"SHF_NOTE_NV_CUINFO"
        /*0018*/ 	.short	0x0002
        /*001a*/ 	.short	0x0064
        /*001c*/ 	.short	0x0082
	.zero		2


//--------------------- .nv.info                  --------------------------
	.section	.nv.info,"",@"SHT_CUDA_INFO"
	.align	4


	//----- nvinfo : EIATTR_REGCOUNT
	.align		4
        /*0000*/ 	.byte	0x04, 0x2f
        /*0002*/ 	.short	(.L_2 - .L_1)
	.align		4
.L_1:
        /*0004*/ 	.word	index@(_Z8functionv)
        /*0008*/ 	.word	0x00000018


	//----- nvinfo : EIATTR_FRAME_SIZE
	.align		4
.L_2:
        /*000c*/ 	.byte	0x04, 0x11
        /*000e*/ 	.short	(.L_4 - .L_3)
	.align		4
.L_3:
        /*0010*/ 	.word	index@(_Z8functionv)
        /*0014*/ 	.word	0x00000008


	//----- nvinfo : EIATTR_MIN_STACK_SIZE
	.align		4
.L_4:
        /*0018*/ 	.byte	0x04, 0x12
        /*001a*/ 	.short	(.L_6 - .L_5)
	.align		4
.L_5:
        /*001c*/ 	.word	index@(_Z8functionv)
        /*0020*/ 	.word	0x00000008
.L_6:


//--------------------- .nv.compat                --------------------------
	.section	.nv.compat,"",@"SHT_CUDA_COMPAT_INFO"
	.align	4
        /*0000*/ 	.byte	0x02, 0x09, 0x00, 0x00, 0x02, 0x02, 0x01, 0x00, 0x02, 0x05, 0x05, 0x00, 0x03, 0x07, 0x01, 0x01
        /*0010*/ 	.byte	0x02, 0x03, 0x00, 0x00, 0x02, 0x06, 0x01, 0x00, 0x04, 0x0b, 0x08, 0x00, 0x09, 0x00, 0x00, 0x00
        /*0020*/ 	.byte	0x00, 0x00, 0x00, 0x00


//--------------------- .nv.info._Z8functionv     --------------------------
	.section	.nv.info._Z8functionv,"",@"SHT_CUDA_INFO"
	.sectionflags	@""
	.align	4


	//----- nvinfo : EIATTR_CUDA_API_VERSION
	.align		4
        /*0000*/ 	.byte	0x04, 0x37
        /*0002*/ 	.short	(.L_8 - .L_7)
.L_7:
        /*0004*/ 	.word	0x00000082


	//----- nvinfo : EIATTR_SPARSE_MMA_MASK
	.align		4
.L_8:
        /*0008*/ 	.byte	0x03, 0x50
        /*000a*/ 	.short	0x0000


	//----- nvinfo : EIATTR_MAXREG_COUNT
	.align		4
        /*000c*/ 	.byte	0x03, 0x1b
        /*000e*/ 	.short	0x00ff


	//----- nvinfo : EIATTR_EXTERNS
	.align		4
        /*0010*/ 	.byte	0x04, 0x0f
        /*0012*/ 	.short	(.L_10 - .L_9)


	//   ....[0]....
	.align		4
.L_9:
        /*0014*/ 	.word	index@(vprintf)


	//----- nvinfo : EIATTR_MERCURY_ISA_VERSION
	.align		4
.L_10:
        /*0018*/ 	.byte	0x03, 0x5f
        /*001a*/ 	.short	0x0101


	//----- nvinfo : EIATTR_VRC_CTA_INIT_COUNT
	.align		4
        /*001c*/ 	.byte	0x02, 0x4a
	.zero		1
	.zero		1


	//----- nvinfo : EIATTR_SYSCALL_OFFSETS
	.align		4
        /*0020*/ 	.byte	0x04, 0x46
        /*0022*/ 	.short	(.L_12 - .L_11)


	//   ....[0]....
.L_11:
        /*0024*/ 	.word	0x000000e0


	//----- nvinfo : EIATTR_EXIT_INSTR_OFFSETS
	.align		4
.L_12:
        /*0028*/ 	.byte	0x04, 0x1c
        /*002a*/ 	.short	(.L_14 - .L_13)


	//   ....[0]....
.L_13:
        /*002c*/ 	.word	0x000000f0


	//----- nvinfo : EIATTR_SW_WAR
	.align		4
.L_14:
        /*0030*/ 	.byte	0x04, 0x36
        /*0032*/ 	.short	(.L_16 - .L_15)
.L_15:
        /*0034*/ 	.word	0x00000008
.L_16:


//--------------------- .nv.callgraph             --------------------------
	.section	.nv.callgraph,"",@"SHT_CUDA_CALLGRAPH"
	.align	4
	.sectionentsize	8
	.align		4
        /*0000*/ 	.word	0x00000000
	.align		4
        /*0004*/ 	.word	0xffffffff
	.align		4
        /*0008*/ 	.word	index@(_Z8functionv)
	.align		4
        /*000c*/ 	.word	index@(vprintf)
	.align		4
        /*0010*/ 	.word	0x00000000
	.align		4
        /*0014*/ 	.word	0xfffffffe
	.align		4
        /*0018*/ 	.word	0x00000000
	.align		4
        /*001c*/ 	.word	0xfffffffd
	.align		4
        /*0020*/ 	.word	0x00000000
	.align		4
        /*0024*/ 	.word	0xfffffffc


//--------------------- .nv.constant4             --------------------------
	.section	.nv.constant4,"a",@progbits
	.align	8
	.align		8
.nv.constant4:
        /*0000*/ 	.dword	vprintf
	.align		8
        /*0008*/ 	.dword	$str


//--------------------- .text._Z8functionv        --------------------------
	.section	.text._Z8functionv,"ax",@progbits
	.align	128
        .global         _Z8functionv
        .type           _Z8functionv,@function
        .size           _Z8functionv,(.L_x_2 - _Z8functionv)
        .other          _Z8functionv,@"STO_CUDA_ENTRY STV_DEFAULT"
_Z8functionv:
.text._Z8functionv:
[----:B------:R-:W0:Y:S01]  /*0000*/  LDC R1, c[0x0][0x37c] ;  /* 0x0000df00ff017b82 */ /* 0x000e220000000800 */
[----:B------:R-:W1:Y:S01]  /*0010*/  S2R R8, SR_TID.X ;  /* 0x0000000000087919 */ /* 0x000e620000002100 */
[----:B0-----:R-:W-:Y:S01]  /*0020*/  VIADD R1, R1, 0xfffffff8 ;  /* 0xfffffff801017836 */ /* 0x001fe20000000000 */
[----:B------:R-:W-:Y:S01]  /*0030*/  MOV R0, 0x0 ;  /* 0x0000000000007802 */ /* 0x000fe20000000f00 */
[----:B------:R-:W0:Y:S04]  /*0040*/  LDCU UR4, c[0x0][0x2f8] ;  /* 0x00005f00ff0477ac */ /* 0x000e280008000800 */
[----:B------:R2:W3:Y:S01]  /*0050*/  LDC.64 R2, c[0x4][R0] ;  /* 0x0100000000027b82 */ /* 0x0004e20000000a00 */
[----:B------:R-:W4:Y:S01]  /*0060*/  LDCU.64 UR6, c[0x4][0x8] ;  /* 0x01000100ff0677ac */ /* 0x000f220008000a00 */
[----:B------:R-:W5:Y:S01]  /*0070*/  LDCU UR5, c[0x0][0x2fc] ;  /* 0x00005f80ff0577ac */ /* 0x000f620008000800 */
[----:B0-----:R-:W-:Y:S01]  /*0080*/  IADD3 R6, P0, PT, R1, UR4, RZ ;  /* 0x0000000401067c10 */ /* 0x001fe2000ff1e0ff */
[----:B----4-:R-:W-:Y:S01]  /*0090*/  IMAD.U32 R4, RZ, RZ, UR6 ;  /* 0x00000006ff047e24 */ /* 0x010fe2000f8e00ff */
[----:B------:R-:W-:-:S03]  /*00a0*/  MOV R5, UR7 ;  /* 0x0000000700057c02 */ /* 0x000fc60008000f00 */
[----:B-----5:R-:W-:Y:S01]  /*00b0*/  IMAD.X R7, RZ, RZ, UR5, P0 ;  /* 0x00000005ff077e24 */ /* 0x020fe200080e06ff */
[----:B-1----:R2:W-:Y:S07]  /*00c0*/  STL [R1], R8 ;  /* 0x0000000801007387 */ /* 0x0025ee0000100800 */
[----:B------:R-:W-:-:S07]  /*00d0*/  LEPC R20, `(.L_x_0) ;  /* 0x000000001014794e */ /* 0x000fce0000000000 */
[----:B--23--:R-:W-:Y:S05]  /*00e0*/  CALL.ABS.NOINC R2 ;  /* 0x0000000002007343 */ /* 0x00cfea0003c00000 */
.L_x_0:
[----:B------:R-:W-:Y:S05]  /*00f0*/  EXIT ;  /* 0x000000000000794d */ /* 0x000fea0003800000 */
.L_x_1:
[----:B------:R-:W-:-:S00]  /*0100*/  BRA `(.L_x_1) ;  /* 0xfffffffc00fc7947 */ /* 0x000fc0000383ffff */
[----:B------:R-:W-:-:S00]  /*0110*/  NOP ;  /* 0x0000000000007918 */ /* 0x000fc00000000000 */
        /* <DEDUP_REMOVED lines=14> */
.L_x_2:


//--------------------- .nv.global.init           --------------------------
	.section	.nv.global.init,"aw",@progbits
.nv.global.init:
	.type		$str,@object
	.size		$str,(.L_0 - $str)
$str:
        /*0000*/ 	.byte	0x48, 0x65, 0x6c, 0x6c, 0x6f, 0x20, 0x57, 0x6f, 0x72, 0x6c, 0x64, 0x21, 0x20, 0x66, 0x72, 0x6f
        /*0010*/ 	.byte	0x6d, 0x20, 0x54, 0x68, 0x72, 0x65, 0x61, 0x64, 0x20, 0x25, 0x64, 0x20, 0x0a, 0x00
.L_0:


//--------------------- .nv.shared.reserved.0     --------------------------
	.section	.nv.shared.reserved.0,"aw",@nobits
	.weak		__nv_reservedSMEM_offset_0_alias
	.size		__nv_reservedSMEM_offset_0_alias, 0, 64
	.other		__nv_reservedSMEM_offset_0_alias,@"STO_CUDA_RESERVED_SHARED STV_DEFAULT"
__nv_reservedSMEM_offset_0_alias:
	.zero		0
	.zero		64


//--------------------- .nv.constant0._Z8functionv --------------------------
	.section	.nv.constant0._Z8functionv,"a",@progbits
	.sectionflags	@""
	.align	4
.nv.constant0._Z8functionv:
	.zero		896


//--------------------- SYMBOLS --------------------------

	.type		.nv.reservedSmem.offset0,@object
	.size		.nv.reservedSmem.offset0,0x4
	.type		vprintf,@function
